//
// Generated by NVIDIA NVVM Compiler
//
// Compiler Build ID: CL-36424714
// Cuda compilation tools, release 13.0, V13.0.88
// Based on NVVM 20.0.0
//

.version 9.0
.target sm_100
.address_size 64

	// .globl	_Z10testKernelPKfPfi

.visible .entry _Z10testKernelPKfPfi(
	.param .u64 .ptr .align 1 _Z10testKernelPKfPfi_param_0,
	.param .u64 .ptr .align 1 _Z10testKernelPKfPfi_param_1,
	.param .u32 _Z10testKernelPKfPfi_param_2
)
.maxntid 256
.minnctapersm 4
{
	.reg .pred 	%p<2>;
	.reg .b32 	%r<6>;
	.reg .b32 	%f<3>;
	.reg .b64 	%rd<8>;

	ld.param.u64 	%rd1, [_Z10testKernelPKfPfi_param_0];
	ld.param.u64 	%rd2, [_Z10testKernelPKfPfi_param_1];
	ld.param.u32 	%r2, [_Z10testKernelPKfPfi_param_2];
	mov.u32 	%r3, %ctaid.x;
	mov.u32 	%r4, %ntid.x;
	mov.u32 	%r5, %tid.x;
	mad.lo.s32 	%r1, %r3, %r4, %r5;
	setp.ge.s32 	%p1, %r1, %r2;
	@%p1 bra 	$L__BB0_2;
	cvta.to.global.u64 	%rd3, %rd1;
	cvta.to.global.u64 	%rd4, %rd2;
	mul.wide.s32 	%rd5, %r1, 4;
	add.s64 	%rd6, %rd3, %rd5;
	ld.global.f32 	%f1, [%rd6];
	add.f32 	%f2, %f1, %f1;
	add.s64 	%rd7, %rd4, %rd5;
	st.global.f32 	[%rd7], %f2;
$L__BB0_2:
	ret;

}


// ===== COMPILED SASS (sm_100) =====

	.target	sm_100

	.elftype	@"ET_EXEC"


//--------------------- .note.nv.tkinfo           --------------------------
	.section	.note.nv.tkinfo,"",@"SHT_NOTE"
	.sectionflags	@"SHF_NOTE_NV_TKINFO"
	.tkinfo
        /*0018*/ 	.word	0x00000002
        /*0030*/ 	.string	""
        /*0030*/ 	.string	"ptxas"
        /*0030*/ 	.string	"Cuda compilation tools, release 13.0, V13.0.88"
        /*0030*/ 	.string	"Build cuda_13.0.r13.0/compiler.36424714_0"
        /*0030*/ 	.string	"-arch sm_100 -m 64 "



//--------------------- .note.nv.cuinfo           --------------------------
	.section	.note.nv.cuinfo,"",@"SHT_NOTE"
	.sectionflags	@"SHF_NOTE_NV_CUINFO"
        /*0018*/ 	.short	0x0002
        /*001a*/ 	.short	0x0064
        /*001c*/ 	.short	0x0082
	.zero		2


//--------------------- .nv.info                  --------------------------
	.section	.nv.info,"",@"SHT_CUDA_INFO"
	.align	4


	//----- nvinfo : EIATTR_REGCOUNT
	.align		4
        /*0000*/ 	.byte	0x04, 0x2f
        /*0002*/ 	.short	(.L_1 - .L_0)
	.align		4
.L_0:
        /*0004*/ 	.word	index@(_Z10testKernelPKfPfi)
        /*0008*/ 	.word	0x0000000a


	//----- nvinfo : EIATTR_FRAME_SIZE
	.align		4
.L_1:
        /*000c*/ 	.byte	0x04, 0x11
        /*000e*/ 	.short	(.L_3 - .L_2)
	.align		4
.L_2:
        /*0010*/ 	.word	index@(_Z10testKernelPKfPfi)
        /*0014*/ 	.word	0x00000000


	//----- nvinfo : EIATTR_MIN_STACK_SIZE
	.align		4
.L_3:
        /*0018*/ 	.byte	0x04, 0x12
        /*001a*/ 	.short	(.L_5 - .L_4)
	.align		4
.L_4:
        /*001c*/ 	.word	index@(_Z10testKernelPKfPfi)
        /*0020*/ 	.word	0x00000000
.L_5:


//--------------------- .nv.compat                --------------------------
	.section	.nv.compat,"",@"SHT_CUDA_COMPAT_INFO"
	.align	4
        /*0000*/ 	.byte	0x02, 0x09, 0x00, 0x00, 0x02, 0x02, 0x01, 0x00, 0x02, 0x05, 0x05, 0x00, 0x03, 0x07, 0x01, 0x01
        /*0010*/ 	.byte	0x02, 0x03, 0x00, 0x00, 0x02, 0x06, 0x01, 0x00, 0x04, 0x0b, 0x08, 0x00, 0x09, 0x00, 0x00, 0x00
        /*0020*/ 	.byte	0x00, 0x00, 0x00, 0x00


//--------------------- .nv.info._Z10testKernelPKfPfi --------------------------
	.section	.nv.info._Z10testKernelPKfPfi,"",@"SHT_CUDA_INFO"
	.sectionflags	@""
	.align	4


	//----- nvinfo : EIATTR_CUDA_API_VERSION
	.align		4
        /*0000*/ 	.byte	0x04, 0x37
        /*0002*/ 	.short	(.L_7 - .L_6)
.L_6:
        /*0004*/ 	.word	0x00000082


	//----- nvinfo : EIATTR_KPARAM_INFO
	.align		4
.L_7:
        /*0008*/ 	.byte	0x04, 0x17
        /*000a*/ 	.short	(.L_9 - .L_8)
.L_8:
        /*000c*/ 	.word	0x00000000
        /*0010*/ 	.short	0x0002
        /*0012*/ 	.short	0x0010
        /*0014*/ 	.byte	0x00, 0xf0, 0x11, 0x00


	//----- nvinfo : EIATTR_KPARAM_INFO
	.align		4
.L_9:
        /*0018*/ 	.byte	0x04, 0x17
        /*001a*/ 	.short	(.L_11 - .L_10)
.L_10:
        /*001c*/ 	.word	0x00000000
        /*0020*/ 	.short	0x0001
        /*0022*/ 	.short	0x0008
        /*0024*/ 	.byte	0x00, 0xf5, 0x21, 0x00


	//----- nvinfo : EIATTR_KPARAM_INFO
	.align		4
.L_11:
        /*0028*/ 	.byte	0x04, 0x17
        /*002a*/ 	.short	(.L_13 - .L_12)
.L_12:
        /*002c*/ 	.word	0x00000000
        /*0030*/ 	.short	0x0000
        /*0032*/ 	.short	0x0000
        /*0034*/ 	.byte	0x00, 0xf5, 0x21, 0x00


	//----- nvinfo : EIATTR_SPARSE_MMA_MASK
	.align		4
.L_13:
        /*0038*/ 	.byte	0x03, 0x50
        /*003a*/ 	.short	0x0000


	//----- nvinfo : EIATTR_MAXREG_COUNT
	.align		4
        /*003c*/ 	.byte	0x03, 0x1b
        /*003e*/ 	.short	0x0040


	//----- nvinfo : EIATTR_MERCURY_ISA_VERSION
	.align		4
        /*0040*/ 	.byte	0x03, 0x5f
        /*0042*/ 	.short	0x0101


	//----- nvinfo : EIATTR_VRC_CTA_INIT_COUNT
	.align		4
        /*0044*/ 	.byte	0x02, 0x4a
	.zero		1
	.zero		1


	//----- nvinfo : EIATTR_EXIT_INSTR_OFFSETS
	.align		4
        /*0048*/ 	.byte	0x04, 0x1c
        /*004a*/ 	.short	(.L_15 - .L_14)


	//   ....[0]....
.L_14:
        /*004c*/ 	.word	0x00000070


	//   ....[1]....
        /*0050*/ 	.word	0x00000100


	//----- nvinfo : EIATTR_MAX_THREADS
	.align		4
.L_15:
        /*0054*/ 	.byte	0x04, 0x05
        /*0056*/ 	.short	(.L_17 - .L_16)
.L_16:
        /*0058*/ 	.word	0x00000100
        /*005c*/ 	.word	0x00000001
        /*0060*/ 	.word	0x00000001


	//----- nvinfo : EIATTR_CBANK_PARAM_SIZE
	.align		4
.L_17:
        /*0064*/ 	.byte	0x03, 0x19
        /*0066*/ 	.short	0x0014


	//----- nvinfo : EIATTR_PARAM_CBANK
	.align		4
        /*0068*/ 	.byte	0x04, 0x0a
        /*006a*/ 	.short	(.L_19 - .L_18)
	.align		4
.L_18:
        /*006c*/ 	.word	index@(.nv.constant0._Z10testKernelPKfPfi)
        /*0070*/ 	.short	0x0380
        /*0072*/ 	.short	0x0014


	//----- nvinfo : EIATTR_SW_WAR
	.align		4
.L_19:
        /*0074*/ 	.byte	0x04, 0x36
        /*0076*/ 	.short	(.L_21 - .L_20)
.L_20:
        /*0078*/ 	.word	0x00000008
.L_21:


//--------------------- .nv.callgraph             --------------------------
	.section	.nv.callgraph,"",@"SHT_CUDA_CALLGRAPH"
	.align	4
	.sectionentsize	8
	.align		4
        /*0000*/ 	.word	0x00000000
	.align		4
        /*0004*/ 	.word	0xffffffff
	.align		4
        /*0008*/ 	.word	0x00000000
	.align		4
        /*000c*/ 	.word	0xfffffffe
	.align		4
        /*0010*/ 	.word	0x00000000
	.align		4
        /*0014*/ 	.word	0xfffffffd
	.align		4
        /*0018*/ 	.word	0x00000000
	.align		4
        /*001c*/ 	.word	0xfffffffc


//--------------------- .text._Z10testKernelPKfPfi --------------------------
	.section	.text._Z10testKernelPKfPfi,"ax",@progbits
	.align	128
        .global         _Z10testKernelPKfPfi
        .type           _Z10testKernelPKfPfi,@function
        .size           _Z10testKernelPKfPfi,(.L_x_1 - _Z10testKernelPKfPfi)
        .other          _Z10testKernelPKfPfi,@"STO_CUDA_ENTRY STV_DEFAULT"
_Z10testKernelPKfPfi:
.text._Z10testKernelPKfPfi:
[----:B------:R-:W-:Y:S01]  /*0000*/  LDC R1, c[0x0][0x37c] ;  /* 0x0000df00ff017b82 */ /* 0x000fe20000000800 */
[----:B------:R-:W0:Y:S07]  /*0010*/  S2R R0, SR_TID.X ;  /* 0x0000000000007919 */ /* 0x000e2e0000002100 */
[----:B------:R-:W0:Y:S01]  /*0020*/  S2UR UR4, SR_CTAID.X ;  /* 0x00000000000479c3 */ /* 0x000e220000002500 */
[----:B------:R-:W1:Y:S07]  /*0030*/  LDCU UR5, c[0x0][0x390] ;  /* 0x00007200ff0577ac */ /* 0x000e6e0008000800 */
[----:B------:R-:W0:Y:S02]  /*0040*/  LDC R7, c[0x0][0x360] ;  /* 0x0000d800ff077b82 */ /* 0x000e240000000800 */
[----:B0-----:R-:W-:-:S05]  /*0050*/  IMAD R7, R7, UR4, R0 ;  /* 0x0000000407077c24 */ /* 0x001fca000f8e0200 */
[----:B-1----:R-:W-:-:S13]  /*0060*/  ISETP.GE.AND P0, PT, R7, UR5, PT ;  /* 0x0000000507007c0c */ /* 0x002fda000bf06270 */
[----:B------:R-:W-:Y:S05]  /*0070*/  @P0 EXIT ;  /* 0x000000000000094d */ /* 0x000fea0003800000 */
[----:B------:R-:W0:Y:S01]  /*0080*/  LDC.64 R2, c[0x0][0x380] ;  /* 0x0000e000ff027b82 */ /* 0x000e220000000a00 */
[----:B------:R-:W1:Y:S07]  /*0090*/  LDCU.64 UR4, c[0x0][0x358] ;  /* 0x00006b00ff0477ac */ /* 0x000e6e0008000a00 */
[----:B------:R-:W2:Y:S01]  /*00a0*/  LDC.64 R4, c[0x0][0x388] ;  /* 0x0000e200ff047b82 */ /* 0x000ea20000000a00 */
[----:B0-----:R-:W-:-:S06]  /*00b0*/  IMAD.WIDE R2, R7, 0x4, R2 ;  /* 0x0000000407027825 */ /* 0x001fcc00078e0202 */
[----:B-1----:R-:W3:Y:S01]  /*00c0*/  LDG.E R2, desc[UR4][R2.64] ;  /* 0x0000000402027981 */ /* 0x002ee2000c1e1900 */
[----:B--2---:R-:W-:-:S04]  /*00d0*/  IMAD.WIDE R4, R7, 0x4, R4 ;  /* 0x0000000407047825 */ /* 0x004fc800078e0204 */
[----:B---3--:R-:W-:-:S05]  /*00e0*/  FADD R7, R2, R2 ;  /* 0x0000000202077221 */ /* 0x008fca0000000000 */
[----:B------:R-:W-:Y:S01]  /*00f0*/  STG.E desc[UR4][R4.64], R7 ;  /* 0x0000000704007986 */ /* 0x000fe2000c101904 */
[----:B------:R-:W-:Y:S05]  /*0100*/  EXIT ;  /* 0x000000000000794d */ /* 0x000fea0003800000 */
.L_x_0:
[----:B------:R-:W-:-:S00]  /*0110*/  BRA `(.L_x_0) ;  /* 0xfffffffc00fc7947 */ /* 0x000fc0000383ffff */
[----:B------:R-:W-:-:S00]  /*0120*/  NOP ;  /* 0x0000000000007918 */ /* 0x000fc00000000000 */
        /* <DEDUP_REMOVED lines=13> */
.L_x_1:


//--------------------- .nv.shared.reserved.0     --------------------------
	.section	.nv.shared.reserved.0,"aw",@nobits
	.weak		__nv_reservedSMEM_offset_0_alias
	.size		__nv_reservedSMEM_offset_0_alias, 0, 64
	.other		__nv_reservedSMEM_offset_0_alias,@"STO_CUDA_RESERVED_SHARED STV_DEFAULT"
__nv_reservedSMEM_offset_0_alias:
	.zero		0
	.zero		64


//--------------------- .nv.constant0._Z10testKernelPKfPfi --------------------------
	.section	.nv.constant0._Z10testKernelPKfPfi,"a",@progbits
	.sectionflags	@""
	.align	4
.nv.constant0._Z10testKernelPKfPfi:
	.zero		916


//--------------------- SYMBOLS --------------------------

	.type		.nv.reservedSmem.offset0,@object
	.size		.nv.reservedSmem.offset0,0x4
